//
// Generated by NVIDIA NVVM Compiler
//
// Compiler Build ID: CL-36424714
// Cuda compilation tools, release 13.0, V13.0.88
// Based on NVVM 20.0.0
//

.version 9.0
.target sm_100
.address_size 64

	// .globl	_Z19layerNorm_kernel_v0v

.visible .entry _Z19layerNorm_kernel_v0v()
{


	ret;

}


// ===== COMPILED SASS (sm_100) =====

	.target	sm_100

	.elftype	@"ET_EXEC"


//--------------------- .note.nv.tkinfo           --------------------------
	.section	.note.nv.tkinfo,"",@"SHT_NOTE"
	.sectionflags	@"SHF_NOTE_NV_TKINFO"
	.tkinfo
        /*0018*/ 	.word	0x00000002
        /*0030*/ 	.string	""
        /*0030*/ 	.string	"ptxas"
        /*0030*/ 	.string	"Cuda compilation tools, release 13.0, V13.0.88"
        /*0030*/ 	.string	"Build cuda_13.0.r13.0/compiler.36424714_0"
        /*0030*/ 	.string	"-arch sm_100 -m 64 "



//--------------------- .note.nv.cuinfo           --------------------------
	.section	.note.nv.cuinfo,"",@"SHT_NOTE"
	.sectionflags	@"SHF_NOTE_NV_CUINFO"
        /*0018*/ 	.short	0x0002
        /*001a*/ 	.short	0x0064
        /*001c*/ 	.short	0x0082
	.zero		2


//--------------------- .nv.info                  --------------------------
	.section	.nv.info,"",@"SHT_CUDA_INFO"
	.align	4


	//----- nvinfo : EIATTR_REGCOUNT
	.align		4
        /*0000*/ 	.byte	0x04, 0x2f
        /*0002*/ 	.short	(.L_1 - .L_0)
	.align		4
.L_0:
        /*0004*/ 	.word	index@(_Z19layerNorm_kernel_v0v)
        /*0008*/ 	.word	0x00000004


	//----- nvinfo : EIATTR_FRAME_SIZE
	.align		4
.L_1:
        /*000c*/ 	.byte	0x04, 0x11
        /*000e*/ 	.short	(.L_3 - .L_2)
	.align		4
.L_2:
        /*0010*/ 	.word	index@(_Z19layerNorm_kernel_v0v)
        /*0014*/ 	.word	0x00000000


	//----- nvinfo : EIATTR_MIN_STACK_SIZE
	.align		4
.L_3:
        /*0018*/ 	.byte	0x04, 0x12
        /*001a*/ 	.short	(.L_5 - .L_4)
	.align		4
.L_4:
        /*001c*/ 	.word	index@(_Z19layerNorm_kernel_v0v)
        /*0020*/ 	.word	0x00000000
.L_5:


//--------------------- .nv.compat                --------------------------
	.section	.nv.compat,"",@"SHT_CUDA_COMPAT_INFO"
	.align	4
        /*0000*/ 	.byte	0x02, 0x09, 0x00, 0x00, 0x02, 0x02, 0x01, 0x00, 0x02, 0x05, 0x05, 0x00, 0x03, 0x07, 0x01, 0x01
        /*0010*/ 	.byte	0x02, 0x03, 0x00, 0x00, 0x02, 0x06, 0x01, 0x00, 0x04, 0x0b, 0x08, 0x00, 0x09, 0x00, 0x00, 0x00
        /*0020*/ 	.byte	0x00, 0x00, 0x00, 0x00


//--------------------- .nv.info._Z19layerNorm_kernel_v0v --------------------------
	.section	.nv.info._Z19layerNorm_kernel_v0v,"",@"SHT_CUDA_INFO"
	.sectionflags	@""
	.align	4


	//----- nvinfo : EIATTR_CUDA_API_VERSION
	.align		4
        /*0000*/ 	.byte	0x04, 0x37
        /*0002*/ 	.short	(.L_7 - .L_6)
.L_6:
        /*0004*/ 	.word	0x00000082


	//----- nvinfo : EIATTR_SPARSE_MMA_MASK
	.align		4
.L_7:
        /*0008*/ 	.byte	0x03, 0x50
        /*000a*/ 	.short	0x0000


	//----- nvinfo : EIATTR_MAXREG_COUNT
	.align		4
        /*000c*/ 	.byte	0x03, 0x1b
        /*000e*/ 	.short	0x00ff


	//----- nvinfo : EIATTR_MERCURY_ISA_VERSION
	.align		4
        /*0010*/ 	.byte	0x03, 0x5f
        /*0012*/ 	.short	0x0101


	//----- nvinfo : EIATTR_VRC_CTA_INIT_COUNT
	.align		4
        /*0014*/ 	.byte	0x02, 0x4a
	.zero		1
	.zero		1


	//----- nvinfo : EIATTR_EXIT_INSTR_OFFSETS
	.align		4
        /*0018*/ 	.byte	0x04, 0x1c
        /*001a*/ 	.short	(.L_9 - .L_8)


	//   ....[0]....
.L_8:
        /*001c*/ 	.word	0x00000010


	//----- nvinfo : EIATTR_SW_WAR
	.align		4
.L_9:
        /*0020*/ 	.byte	0x04, 0x36
        /*0022*/ 	.short	(.L_11 - .L_10)
.L_10:
        /*0024*/ 	.word	0x00000008
.L_11:


//--------------------- .nv.callgraph             --------------------------
	.section	.nv.callgraph,"",@"SHT_CUDA_CALLGRAPH"
	.align	4
	.sectionentsize	8
	.align		4
        /*0000*/ 	.word	0x00000000
	.align		4
        /*0004*/ 	.word	0xffffffff
	.align		4
        /*0008*/ 	.word	0x00000000
	.align		4
        /*000c*/ 	.word	0xfffffffe
	.align		4
        /*0010*/ 	.word	0x00000000
	.align		4
        /*0014*/ 	.word	0xfffffffd
	.align		4
        /*0018*/ 	.word	0x00000000
	.align		4
        /*001c*/ 	.word	0xfffffffc


//--------------------- .text._Z19layerNorm_kernel_v0v --------------------------
	.section	.text._Z19layerNorm_kernel_v0v,"ax",@progbits
	.align	128
        .global         _Z19layerNorm_kernel_v0v
        .type           _Z19layerNorm_kernel_v0v,@function
        .size           _Z19layerNorm_kernel_v0v,(.L_x_1 - _Z19layerNorm_kernel_v0v)
        .other          _Z19layerNorm_kernel_v0v,@"STO_CUDA_ENTRY STV_DEFAULT"
_Z19layerNorm_kernel_v0v:
.text._Z19layerNorm_kernel_v0v:
[----:B------:R-:W-:Y:S01]  /*0000*/  LDC R1, c[0x0][0x37c] ;  /* 0x0000df00ff017b82 */ /* 0x000fe20000000800 */
[----:B------:R-:W-:Y:S05]  /*0010*/  EXIT ;  /* 0x000000000000794d */ /* 0x000fea0003800000 */
.L_x_0:
[----:B------:R-:W-:-:S00]  /*0020*/  BRA `(.L_x_0) ;  /* 0xfffffffc00fc7947 */ /* 0x000fc0000383ffff */
[----:B------:R-:W-:-:S00]  /*0030*/  NOP ;  /* 0x0000000000007918 */ /* 0x000fc00000000000 */
        /* <DEDUP_REMOVED lines=12> */
.L_x_1:


//--------------------- .nv.shared.reserved.0     --------------------------
	.section	.nv.shared.reserved.0,"aw",@nobits
	.weak		__nv_reservedSMEM_offset_0_alias
	.size		__nv_reservedSMEM_offset_0_alias, 0, 64
	.other		__nv_reservedSMEM_offset_0_alias,@"STO_CUDA_RESERVED_SHARED STV_DEFAULT"
__nv_reservedSMEM_offset_0_alias:
	.zero		0
	.zero		64


//--------------------- .nv.constant0._Z19layerNorm_kernel_v0v --------------------------
	.section	.nv.constant0._Z19layerNorm_kernel_v0v,"a",@progbits
	.sectionflags	@""
	.align	4
.nv.constant0._Z19layerNorm_kernel_v0v:
	.zero		896


//--------------------- SYMBOLS --------------------------

	.type		.nv.reservedSmem.offset0,@object
	.size		.nv.reservedSmem.offset0,0x4
